//
// Generated by NVIDIA NVVM Compiler
//
// Compiler Build ID: CL-36424714
// Cuda compilation tools, release 13.0, V13.0.88
// Based on NVVM 20.0.0
//

.version 9.0
.target sm_100
.address_size 64

	// .globl	_Z22row_to_col_f32_to_bf16PKfP13__nv_bfloat16ii

.visible .entry _Z22row_to_col_f32_to_bf16PKfP13__nv_bfloat16ii(
	.param .u64 .ptr .align 1 _Z22row_to_col_f32_to_bf16PKfP13__nv_bfloat16ii_param_0,
	.param .u64 .ptr .align 1 _Z22row_to_col_f32_to_bf16PKfP13__nv_bfloat16ii_param_1,
	.param .u32 _Z22row_to_col_f32_to_bf16PKfP13__nv_bfloat16ii_param_2,
	.param .u32 _Z22row_to_col_f32_to_bf16PKfP13__nv_bfloat16ii_param_3
)
{
	.reg .pred 	%p<4>;
	.reg .b16 	%rs<2>;
	.reg .b32 	%r<13>;
	.reg .b32 	%f<2>;
	.reg .b64 	%rd<9>;

	ld.param.u64 	%rd1, [_Z22row_to_col_f32_to_bf16PKfP13__nv_bfloat16ii_param_0];
	ld.param.u64 	%rd2, [_Z22row_to_col_f32_to_bf16PKfP13__nv_bfloat16ii_param_1];
	ld.param.u32 	%r3, [_Z22row_to_col_f32_to_bf16PKfP13__nv_bfloat16ii_param_2];
	ld.param.u32 	%r4, [_Z22row_to_col_f32_to_bf16PKfP13__nv_bfloat16ii_param_3];
	mov.u32 	%r5, %ctaid.y;
	mov.u32 	%r6, %ntid.y;
	mov.u32 	%r7, %tid.y;
	mad.lo.s32 	%r1, %r5, %r6, %r7;
	mov.u32 	%r8, %ctaid.x;
	mov.u32 	%r9, %ntid.x;
	mov.u32 	%r10, %tid.x;
	mad.lo.s32 	%r2, %r8, %r9, %r10;
	setp.ge.s32 	%p1, %r1, %r3;
	setp.ge.s32 	%p2, %r2, %r4;
	or.pred  	%p3, %p1, %p2;
	@%p3 bra 	$L__BB0_2;
	cvta.to.global.u64 	%rd3, %rd1;
	cvta.to.global.u64 	%rd4, %rd2;
	mad.lo.s32 	%r11, %r4, %r1, %r2;
	mul.wide.s32 	%rd5, %r11, 4;
	add.s64 	%rd6, %rd3, %rd5;
	ld.global.nc.f32 	%f1, [%rd6];
	// begin inline asm
	{  cvt.rn.bf16.f32 %rs1, %f1;}

	// end inline asm
	mad.lo.s32 	%r12, %r3, %r2, %r1;
	mul.wide.s32 	%rd7, %r12, 2;
	add.s64 	%rd8, %rd4, %rd7;
	st.global.u16 	[%rd8], %rs1;
$L__BB0_2:
	ret;

}
	// .globl	_Z14col_to_row_f32PKfPfii
.visible .entry _Z14col_to_row_f32PKfPfii(
	.param .u64 .ptr .align 1 _Z14col_to_row_f32PKfPfii_param_0,
	.param .u64 .ptr .align 1 _Z14col_to_row_f32PKfPfii_param_1,
	.param .u32 _Z14col_to_row_f32PKfPfii_param_2,
	.param .u32 _Z14col_to_row_f32PKfPfii_param_3
)
{
	.reg .pred 	%p<4>;
	.reg .b32 	%r<13>;
	.reg .b32 	%f<2>;
	.reg .b64 	%rd<9>;

	ld.param.u64 	%rd1, [_Z14col_to_row_f32PKfPfii_param_0];
	ld.param.u64 	%rd2, [_Z14col_to_row_f32PKfPfii_param_1];
	ld.param.u32 	%r3, [_Z14col_to_row_f32PKfPfii_param_2];
	ld.param.u32 	%r4, [_Z14col_to_row_f32PKfPfii_param_3];
	mov.u32 	%r5, %ctaid.y;
	mov.u32 	%r6, %ntid.y;
	mov.u32 	%r7, %tid.y;
	mad.lo.s32 	%r1, %r5, %r6, %r7;
	mov.u32 	%r8, %ctaid.x;
	mov.u32 	%r9, %ntid.x;
	mov.u32 	%r10, %tid.x;
	mad.lo.s32 	%r2, %r8, %r9, %r10;
	setp.ge.s32 	%p1, %r1, %r3;
	setp.ge.s32 	%p2, %r2, %r4;
	or.pred  	%p3, %p1, %p2;
	@%p3 bra 	$L__BB1_2;
	cvta.to.global.u64 	%rd3, %rd1;
	cvta.to.global.u64 	%rd4, %rd2;
	mad.lo.s32 	%r11, %r3, %r2, %r1;
	mul.wide.s32 	%rd5, %r11, 4;
	add.s64 	%rd6, %rd3, %rd5;
	ld.global.nc.f32 	%f1, [%rd6];
	mad.lo.s32 	%r12, %r4, %r1, %r2;
	mul.wide.s32 	%rd7, %r12, 4;
	add.s64 	%rd8, %rd4, %rd7;
	st.global.f32 	[%rd8], %f1;
$L__BB1_2:
	ret;

}


// ===== COMPILED SASS (sm_100) =====

	.target	sm_100

	.elftype	@"ET_EXEC"


//--------------------- .note.nv.tkinfo           --------------------------
	.section	.note.nv.tkinfo,"",@"SHT_NOTE"
	.sectionflags	@"SHF_NOTE_NV_TKINFO"
	.tkinfo
        /*0018*/ 	.word	0x00000002
        /*0030*/ 	.string	""
        /*0030*/ 	.string	"ptxas"
        /*0030*/ 	.string	"Cuda compilation tools, release 13.0, V13.0.88"
        /*0030*/ 	.string	"Build cuda_13.0.r13.0/compiler.36424714_0"
        /*0030*/ 	.string	"-arch sm_100 -m 64 "



//--------------------- .note.nv.cuinfo           --------------------------
	.section	.note.nv.cuinfo,"",@"SHT_NOTE"
	.sectionflags	@"SHF_NOTE_NV_CUINFO"
        /*0018*/ 	.short	0x0002
        /*001a*/ 	.short	0x0064
        /*001c*/ 	.short	0x0082
	.zero		2


//--------------------- .nv.info                  --------------------------
	.section	.nv.info,"",@"SHT_CUDA_INFO"
	.align	4


	//----- nvinfo : EIATTR_REGCOUNT
	.align		4
        /*0000*/ 	.byte	0x04, 0x2f
        /*0002*/ 	.short	(.L_1 - .L_0)
	.align		4
.L_0:
        /*0004*/ 	.word	index@(_Z22row_to_col_f32_to_bf16PKfP13__nv_bfloat16ii)
        /*0008*/ 	.word	0x0000000a


	//----- nvinfo : EIATTR_FRAME_SIZE
	.align		4
.L_1:
        /*000c*/ 	.byte	0x04, 0x11
        /*000e*/ 	.short	(.L_3 - .L_2)
	.align		4
.L_2:
        /*0010*/ 	.word	index@(_Z22row_to_col_f32_to_bf16PKfP13__nv_bfloat16ii)
        /*0014*/ 	.word	0x00000000


	//----- nvinfo : EIATTR_REGCOUNT
	.align		4
.L_3:
        /*0018*/ 	.byte	0x04, 0x2f
        /*001a*/ 	.short	(.L_5 - .L_4)
	.align		4
.L_4:
        /*001c*/ 	.word	index@(_Z14col_to_row_f32PKfPfii)
        /*0020*/ 	.word	0x0000000a


	//----- nvinfo : EIATTR_FRAME_SIZE
	.align		4
.L_5:
        /*0024*/ 	.byte	0x04, 0x11
        /*0026*/ 	.short	(.L_7 - .L_6)
	.align		4
.L_6:
        /*0028*/ 	.word	index@(_Z14col_to_row_f32PKfPfii)
        /*002c*/ 	.word	0x00000000


	//----- nvinfo : EIATTR_MIN_STACK_SIZE
	.align		4
.L_7:
        /*0030*/ 	.byte	0x04, 0x12
        /*0032*/ 	.short	(.L_9 - .L_8)
	.align		4
.L_8:
        /*0034*/ 	.word	index@(_Z14col_to_row_f32PKfPfii)
        /*0038*/ 	.word	0x00000000


	//----- nvinfo : EIATTR_MIN_STACK_SIZE
	.align		4
.L_9:
        /*003c*/ 	.byte	0x04, 0x12
        /*003e*/ 	.short	(.L_11 - .L_10)
	.align		4
.L_10:
        /*0040*/ 	.word	index@(_Z22row_to_col_f32_to_bf16PKfP13__nv_bfloat16ii)
        /*0044*/ 	.word	0x00000000
.L_11:


//--------------------- .nv.compat                --------------------------
	.section	.nv.compat,"",@"SHT_CUDA_COMPAT_INFO"
	.align	4
        /*0000*/ 	.byte	0x02, 0x09, 0x00, 0x00, 0x02, 0x02, 0x01, 0x00, 0x02, 0x05, 0x05, 0x00, 0x03, 0x07, 0x01, 0x01
        /*0010*/ 	.byte	0x02, 0x03, 0x00, 0x00, 0x02, 0x06, 0x01, 0x00, 0x04, 0x0b, 0x08, 0x00, 0x09, 0x00, 0x00, 0x00
        /*0020*/ 	.byte	0x00, 0x00, 0x00, 0x00


//--------------------- .nv.info._Z14col_to_row_f32PKfPfii --------------------------
	.section	.nv.info._Z14col_to_row_f32PKfPfii,"",@"SHT_CUDA_INFO"
	.sectionflags	@""
	.align	4


	//----- nvinfo : EIATTR_CUDA_API_VERSION
	.align		4
        /*0000*/ 	.byte	0x04, 0x37
        /*0002*/ 	.short	(.L_13 - .L_12)
.L_12:
        /*0004*/ 	.word	0x00000082


	//----- nvinfo : EIATTR_KPARAM_INFO
	.align		4
.L_13:
        /*0008*/ 	.byte	0x04, 0x17
        /*000a*/ 	.short	(.L_15 - .L_14)
.L_14:
        /*000c*/ 	.word	0x00000000
        /*0010*/ 	.short	0x0003
        /*0012*/ 	.short	0x0014
        /*0014*/ 	.byte	0x00, 0xf0, 0x11, 0x00


	//----- nvinfo : EIATTR_KPARAM_INFO
	.align		4
.L_15:
        /*0018*/ 	.byte	0x04, 0x17
        /*001a*/ 	.short	(.L_17 - .L_16)
.L_16:
        /*001c*/ 	.word	0x00000000
        /*0020*/ 	.short	0x0002
        /*0022*/ 	.short	0x0010
        /*0024*/ 	.byte	0x00, 0xf0, 0x11, 0x00


	//----- nvinfo : EIATTR_KPARAM_INFO
	.align		4
.L_17:
        /*0028*/ 	.byte	0x04, 0x17
        /*002a*/ 	.short	(.L_19 - .L_18)
.L_18:
        /*002c*/ 	.word	0x00000000
        /*0030*/ 	.short	0x0001
        /*0032*/ 	.short	0x0008
        /*0034*/ 	.byte	0x00, 0xf5, 0x21, 0x00


	//----- nvinfo : EIATTR_KPARAM_INFO
	.align		4
.L_19:
        /*0038*/ 	.byte	0x04, 0x17
        /*003a*/ 	.short	(.L_21 - .L_20)
.L_20:
        /*003c*/ 	.word	0x00000000
        /*0040*/ 	.short	0x0000
        /*0042*/ 	.short	0x0000
        /*0044*/ 	.byte	0x00, 0xf5, 0x21, 0x00


	//----- nvinfo : EIATTR_SPARSE_MMA_MASK
	.align		4
.L_21:
        /*0048*/ 	.byte	0x03, 0x50
        /*004a*/ 	.short	0x0000


	//----- nvinfo : EIATTR_MAXREG_COUNT
	.align		4
        /*004c*/ 	.byte	0x03, 0x1b
        /*004e*/ 	.short	0x00ff


	//----- nvinfo : EIATTR_MERCURY_ISA_VERSION
	.align		4
        /*0050*/ 	.byte	0x03, 0x5f
        /*0052*/ 	.short	0x0101


	//----- nvinfo : EIATTR_VRC_CTA_INIT_COUNT
	.align		4
        /*0054*/ 	.byte	0x02, 0x4a
	.zero		1
	.zero		1


	//----- nvinfo : EIATTR_EXIT_INSTR_OFFSETS
	.align		4
        /*0058*/ 	.byte	0x04, 0x1c
        /*005a*/ 	.short	(.L_23 - .L_22)


	//   ....[0]....
.L_22:
        /*005c*/ 	.word	0x000000c0


	//   ....[1]....
        /*0060*/ 	.word	0x00000160


	//----- nvinfo : EIATTR_CBANK_PARAM_SIZE
	.align		4
.L_23:
        /*0064*/ 	.byte	0x03, 0x19
        /*0066*/ 	.short	0x0018


	//----- nvinfo : EIATTR_PARAM_CBANK
	.align		4
        /*0068*/ 	.byte	0x04, 0x0a
        /*006a*/ 	.short	(.L_25 - .L_24)
	.align		4
.L_24:
        /*006c*/ 	.word	index@(.nv.constant0._Z14col_to_row_f32PKfPfii)
        /*0070*/ 	.short	0x0380
        /*0072*/ 	.short	0x0018


	//----- nvinfo : EIATTR_SW_WAR
	.align		4
.L_25:
        /*0074*/ 	.byte	0x04, 0x36
        /*0076*/ 	.short	(.L_27 - .L_26)
.L_26:
        /*0078*/ 	.word	0x00000008
.L_27:


//--------------------- .nv.info._Z22row_to_col_f32_to_bf16PKfP13__nv_bfloat16ii --------------------------
	.section	.nv.info._Z22row_to_col_f32_to_bf16PKfP13__nv_bfloat16ii,"",@"SHT_CUDA_INFO"
	.sectionflags	@""
	.align	4


	//----- nvinfo : EIATTR_CUDA_API_VERSION
	.align		4
        /*0000*/ 	.byte	0x04, 0x37
        /*0002*/ 	.short	(.L_29 - .L_28)
.L_28:
        /*0004*/ 	.word	0x00000082


	//----- nvinfo : EIATTR_KPARAM_INFO
	.align		4
.L_29:
        /*0008*/ 	.byte	0x04, 0x17
        /*000a*/ 	.short	(.L_31 - .L_30)
.L_30:
        /*000c*/ 	.word	0x00000000
        /*0010*/ 	.short	0x0003
        /*0012*/ 	.short	0x0014
        /*0014*/ 	.byte	0x00, 0xf0, 0x11, 0x00


	//----- nvinfo : EIATTR_KPARAM_INFO
	.align		4
.L_31:
        /*0018*/ 	.byte	0x04, 0x17
        /*001a*/ 	.short	(.L_33 - .L_32)
.L_32:
        /*001c*/ 	.word	0x00000000
        /*0020*/ 	.short	0x0002
        /*0022*/ 	.short	0x0010
        /*0024*/ 	.byte	0x00, 0xf0, 0x11, 0x00


	//----- nvinfo : EIATTR_KPARAM_INFO
	.align		4
.L_33:
        /*0028*/ 	.byte	0x04, 0x17
        /*002a*/ 	.short	(.L_35 - .L_34)
.L_34:
        /*002c*/ 	.word	0x00000000
        /*0030*/ 	.short	0x0001
        /*0032*/ 	.short	0x0008
        /*0034*/ 	.byte	0x00, 0xf5, 0x21, 0x00


	//----- nvinfo : EIATTR_KPARAM_INFO
	.align		4
.L_35:
        /*0038*/ 	.byte	0x04, 0x17
        /*003a*/ 	.short	(.L_37 - .L_36)
.L_36:
        /*003c*/ 	.word	0x00000000
        /*0040*/ 	.short	0x0000
        /*0042*/ 	.short	0x0000
        /*0044*/ 	.byte	0x00, 0xf5, 0x21, 0x00


	//----- nvinfo : EIATTR_SPARSE_MMA_MASK
	.align		4
.L_37:
        /*0048*/ 	.byte	0x03, 0x50
        /*004a*/ 	.short	0x0000


	//----- nvinfo : EIATTR_MAXREG_COUNT
	.align		4
        /*004c*/ 	.byte	0x03, 0x1b
        /*004e*/ 	.short	0x00ff


	//----- nvinfo : EIATTR_MERCURY_ISA_VERSION
	.align		4
        /*0050*/ 	.byte	0x03, 0x5f
        /*0052*/ 	.short	0x0101


	//----- nvinfo : EIATTR_VRC_CTA_INIT_COUNT
	.align		4
        /*0054*/ 	.byte	0x02, 0x4a
	.zero		1
	.zero		1


	//----- nvinfo : EIATTR_EXIT_INSTR_OFFSETS
	.align		4
        /*0058*/ 	.byte	0x04, 0x1c
        /*005a*/ 	.short	(.L_39 - .L_38)


	//   ....[0]....
.L_38:
        /*005c*/ 	.word	0x000000c0


	//   ....[1]....
        /*0060*/ 	.word	0x00000170


	//----- nvinfo : EIATTR_CBANK_PARAM_SIZE
	.align		4
.L_39:
        /*0064*/ 	.byte	0x03, 0x19
        /*0066*/ 	.short	0x0018


	//----- nvinfo : EIATTR_PARAM_CBANK
	.align		4
        /*0068*/ 	.byte	0x04, 0x0a
        /*006a*/ 	.short	(.L_41 - .L_40)
	.align		4
.L_40:
        /*006c*/ 	.word	index@(.nv.constant0._Z22row_to_col_f32_to_bf16PKfP13__nv_bfloat16ii)
        /*0070*/ 	.short	0x0380
        /*0072*/ 	.short	0x0018


	//----- nvinfo : EIATTR_SW_WAR
	.align		4
.L_41:
        /*0074*/ 	.byte	0x04, 0x36
        /*0076*/ 	.short	(.L_43 - .L_42)
.L_42:
        /*0078*/ 	.word	0x00000008
.L_43:


//--------------------- .nv.callgraph             --------------------------
	.section	.nv.callgraph,"",@"SHT_CUDA_CALLGRAPH"
	.align	4
	.sectionentsize	8
	.align		4
        /*0000*/ 	.word	0x00000000
	.align		4
        /*0004*/ 	.word	0xffffffff
	.align		4
        /*0008*/ 	.word	0x00000000
	.align		4
        /*000c*/ 	.word	0xfffffffe
	.align		4
        /*0010*/ 	.word	0x00000000
	.align		4
        /*0014*/ 	.word	0xfffffffd
	.align		4
        /*0018*/ 	.word	0x00000000
	.align		4
        /*001c*/ 	.word	0xfffffffc


//--------------------- .text._Z14col_to_row_f32PKfPfii --------------------------
	.section	.text._Z14col_to_row_f32PKfPfii,"ax",@progbits
	.align	128
        .global         _Z14col_to_row_f32PKfPfii
        .type           _Z14col_to_row_f32PKfPfii,@function
        .size           _Z14col_to_row_f32PKfPfii,(.L_x_2 - _Z14col_to_row_f32PKfPfii)
        .other          _Z14col_to_row_f32PKfPfii,@"STO_CUDA_ENTRY STV_DEFAULT"
_Z14col_to_row_f32PKfPfii:
.text._Z14col_to_row_f32PKfPfii:
[----:B------:R-:W-:Y:S01]  /*0000*/  LDC R1, c[0x0][0x37c] ;  /* 0x0000df00ff017b82 */ /* 0x000fe20000000800 */
[----:B------:R-:W0:Y:S07]  /*0010*/  S2R R2, SR_TID.X ;  /* 0x0000000000027919 */ /* 0x000e2e0000002100 */
[----:B------:R-:W1:Y:S01]  /*0020*/  LDC R0, c[0x0][0x364] ;  /* 0x0000d900ff007b82 */ /* 0x000e620000000800 */
[----:B------:R-:W2:Y:S01]  /*0030*/  LDCU.64 UR6, c[0x0][0x390] ;  /* 0x00007200ff0677ac */ /* 0x000ea20008000a00 */
[----:B------:R-:W1:Y:S06]  /*0040*/  S2R R3, SR_TID.Y ;  /* 0x0000000000037919 */ /* 0x000e6c0000002200 */
[----:B------:R-:W0:Y:S08]  /*0050*/  S2UR UR5, SR_CTAID.X ;  /* 0x00000000000579c3 */ /* 0x000e300000002500 */
[----:B------:R-:W0:Y:S08]  /*0060*/  LDC R7, c[0x0][0x360] ;  /* 0x0000d800ff077b82 */ /* 0x000e300000000800 */
[----:B------:R-:W1:Y:S01]  /*0070*/  S2UR UR4, SR_CTAID.Y ;  /* 0x00000000000479c3 */ /* 0x000e620000002600 */
[----:B0-----:R-:W-:-:S05]  /*0080*/  IMAD R7, R7, UR5, R2 ;  /* 0x0000000507077c24 */ /* 0x001fca000f8e0202 */
[----:B--2---:R-:W-:Y:S01]  /*0090*/  ISETP.GE.AND P0, PT, R7, UR7, PT ;  /* 0x0000000707007c0c */ /* 0x004fe2000bf06270 */
[----:B-1----:R-:W-:-:S05]  /*00a0*/  IMAD R0, R0, UR4, R3 ;  /* 0x0000000400007c24 */ /* 0x002fca000f8e0203 */
[----:B------:R-:W-:-:S13]  /*00b0*/  ISETP.GE.OR P0, PT, R0, UR6, P0 ;  /* 0x0000000600007c0c */ /* 0x000fda0008706670 */
[----:B------:R-:W-:Y:S05]  /*00c0*/  @P0 EXIT ;  /* 0x000000000000094d */ /* 0x000fea0003800000 */
[----:B------:R-:W0:Y:S01]  /*00d0*/  LDC.64 R2, c[0x0][0x380] ;  /* 0x0000e000ff027b82 */ /* 0x000e220000000a00 */
[----:B------:R-:W1:Y:S01]  /*00e0*/  LDCU.64 UR4, c[0x0][0x358] ;  /* 0x00006b00ff0477ac */ /* 0x000e620008000a00 */
[----:B------:R-:W-:-:S04]  /*00f0*/  IMAD R5, R7, UR6, R0 ;  /* 0x0000000607057c24 */ /* 0x000fc8000f8e0200 */
[----:B0-----:R-:W-:Y:S02]  /*0100*/  IMAD.WIDE R2, R5, 0x4, R2 ;  /* 0x0000000405027825 */ /* 0x001fe400078e0202 */
[----:B------:R-:W0:Y:S04]  /*0110*/  LDC.64 R4, c[0x0][0x388] ;  /* 0x0000e200ff047b82 */ /* 0x000e280000000a00 */
[----:B-1----:R-:W2:Y:S01]  /*0120*/  LDG.E.CONSTANT R3, desc[UR4][R2.64] ;  /* 0x0000000402037981 */ /* 0x002ea2000c1e9900 */
[----:B------:R-:W-:-:S04]  /*0130*/  IMAD R7, R0, UR7, R7 ;  /* 0x0000000700077c24 */ /* 0x000fc8000f8e0207 */
[----:B0-----:R-:W-:-:S05]  /*0140*/  IMAD.WIDE R4, R7, 0x4, R4 ;  /* 0x0000000407047825 */ /* 0x001fca00078e0204 */
[----:B--2---:R-:W-:Y:S01]  /*0150*/  STG.E desc[UR4][R4.64], R3 ;  /* 0x0000000304007986 */ /* 0x004fe2000c101904 */
[----:B------:R-:W-:Y:S05]  /*0160*/  EXIT ;  /* 0x000000000000794d */ /* 0x000fea0003800000 */
.L_x_0:
[----:B------:R-:W-:-:S00]  /*0170*/  BRA `(.L_x_0) ;  /* 0xfffffffc00fc7947 */ /* 0x000fc0000383ffff */
[----:B------:R-:W-:-:S00]  /*0180*/  NOP ;  /* 0x0000000000007918 */ /* 0x000fc00000000000 */
[----:B------:R-:W-:-:S00]  /*0190*/  NOP ;  /* 0x0000000000007918 */ /* 0x000fc00000000000 */
[----:B------:R-:W-:-:S00]  /*01a0*/  NOP ;  /* 0x0000000000007918 */ /* 0x000fc00000000000 */
[----:B------:R-:W-:-:S00]  /*01b0*/  NOP ;  /* 0x0000000000007918 */ /* 0x000fc00000000000 */
[----:B------:R-:W-:-:S00]  /*01c0*/  NOP ;  /* 0x0000000000007918 */ /* 0x000fc00000000000 */
[----:B------:R-:W-:-:S00]  /*01d0*/  NOP ;  /* 0x0000000000007918 */ /* 0x000fc00000000000 */
[----:B------:R-:W-:-:S00]  /*01e0*/  NOP ;  /* 0x0000000000007918 */ /* 0x000fc00000000000 */
[----:B------:R-:W-:-:S00]  /*01f0*/  NOP ;  /* 0x0000000000007918 */ /* 0x000fc00000000000 */
.L_x_2:


//--------------------- .text._Z22row_to_col_f32_to_bf16PKfP13__nv_bfloat16ii --------------------------
	.section	.text._Z22row_to_col_f32_to_bf16PKfP13__nv_bfloat16ii,"ax",@progbits
	.align	128
        .global         _Z22row_to_col_f32_to_bf16PKfP13__nv_bfloat16ii
        .type           _Z22row_to_col_f32_to_bf16PKfP13__nv_bfloat16ii,@function
        .size           _Z22row_to_col_f32_to_bf16PKfP13__nv_bfloat16ii,(.L_x_3 - _Z22row_to_col_f32_to_bf16PKfP13__nv_bfloat16ii)
        .other          _Z22row_to_col_f32_to_bf16PKfP13__nv_bfloat16ii,@"STO_CUDA_ENTRY STV_DEFAULT"
_Z22row_to_col_f32_to_bf16PKfP13__nv_bfloat16ii:
.text._Z22row_to_col_f32_to_bf16PKfP13__nv_bfloat16ii:
        /* <DEDUP_REMOVED lines=20> */
[----:B0-----:R-:W-:Y:S01]  /*0140*/  IMAD.WIDE R4, R7, 0x2, R4 ;  /* 0x0000000207047825 */ /* 0x001fe200078e0204 */
[----:B--2---:R-:W-:-:S05]  /*0150*/  F2FP.BF16.F32.PACK_AB R0, RZ, R2 ;  /* 0x00000002ff00723e */ /* 0x004fca00000010ff */
[----:B------:R-:W-:Y:S01]  /*0160*/  STG.E.U16 desc[UR4][R4.64], R0 ;  /* 0x0000000004007986 */ /* 0x000fe2000c101504 */
[----:B------:R-:W-:Y:S05]  /*0170*/  EXIT ;  /* 0x000000000000794d */ /* 0x000fea0003800000 */
.L_x_1:
        /* <DEDUP_REMOVED lines=16> */
.L_x_3:


//--------------------- .nv.shared.reserved.0     --------------------------
	.section	.nv.shared.reserved.0,"aw",@nobits
	.weak		__nv_reservedSMEM_offset_0_alias
	.size		__nv_reservedSMEM_offset_0_alias, 0, 64
	.other		__nv_reservedSMEM_offset_0_alias,@"STO_CUDA_RESERVED_SHARED STV_DEFAULT"
__nv_reservedSMEM_offset_0_alias:
	.zero		0
	.zero		64


//--------------------- .nv.constant0._Z14col_to_row_f32PKfPfii --------------------------
	.section	.nv.constant0._Z14col_to_row_f32PKfPfii,"a",@progbits
	.sectionflags	@""
	.align	4
.nv.constant0._Z14col_to_row_f32PKfPfii:
	.zero		920


//--------------------- .nv.constant0._Z22row_to_col_f32_to_bf16PKfP13__nv_bfloat16ii --------------------------
	.section	.nv.constant0._Z22row_to_col_f32_to_bf16PKfP13__nv_bfloat16ii,"a",@progbits
	.sectionflags	@""
	.align	4
.nv.constant0._Z22row_to_col_f32_to_bf16PKfP13__nv_bfloat16ii:
	.zero		920


//--------------------- SYMBOLS --------------------------

	.type		.nv.reservedSmem.offset0,@object
	.size		.nv.reservedSmem.offset0,0x4
